//
// Generated by NVIDIA NVVM Compiler
//
// Compiler Build ID: CL-36424714
// Cuda compilation tools, release 13.0, V13.0.88
// Based on NVVM 20.0.0
//

.version 9.0
.target sm_100
.address_size 64

	// .globl	_Z3addPiS_S_

.visible .entry _Z3addPiS_S_(
	.param .u64 .ptr .align 1 _Z3addPiS_S__param_0,
	.param .u64 .ptr .align 1 _Z3addPiS_S__param_1,
	.param .u64 .ptr .align 1 _Z3addPiS_S__param_2
)
{
	.reg .pred 	%p<8>;
	.reg .b32 	%r<25>;
	.reg .b64 	%rd<56>;

	ld.param.u64 	%rd24, [_Z3addPiS_S__param_0];
	ld.param.u64 	%rd25, [_Z3addPiS_S__param_1];
	ld.param.u64 	%rd26, [_Z3addPiS_S__param_2];
	cvta.to.global.u64 	%rd1, %rd26;
	cvta.to.global.u64 	%rd2, %rd25;
	cvta.to.global.u64 	%rd3, %rd24;
	mov.u32 	%r2, %ctaid.x;
	mov.u32 	%r3, %ntid.x;
	mov.u32 	%r4, %tid.x;
	mad.lo.s32 	%r1, %r2, %r3, %r4;
	mov.u32 	%r5, %nctaid.x;
	mul.lo.s32 	%r6, %r3, %r5;
	cvt.u64.u32 	%rd4, %r6;
	setp.gt.u32 	%p1, %r1, 1048575;
	@%p1 bra 	$L__BB0_10;
	cvt.u64.u32 	%rd54, %r1;
	add.s64 	%rd27, %rd4, %rd54;
	max.u64 	%rd28, %rd27, 1048576;
	setp.lt.u64 	%p2, %rd27, 1048576;
	selp.u64 	%rd6, 1, 0, %p2;
	add.s64 	%rd29, %rd27, %rd6;
	sub.s64 	%rd7, %rd28, %rd29;
	and.b64  	%rd30, %rd7, -4294967296;
	setp.ne.s64 	%p3, %rd30, 0;
	@%p3 bra 	$L__BB0_3;
	cvt.u32.u64 	%r7, %rd4;
	cvt.u32.u64 	%r8, %rd7;
	div.u32 	%r9, %r8, %r7;
	cvt.u64.u32 	%rd50, %r9;
	bra.uni 	$L__BB0_4;
$L__BB0_3:
	div.u64 	%rd50, %rd7, %rd4;
$L__BB0_4:
	add.s64 	%rd11, %rd50, %rd6;
	and.b64  	%rd31, %rd11, 3;
	setp.eq.s64 	%p4, %rd31, 3;
	@%p4 bra 	$L__BB0_7;
	shl.b64 	%rd52, %rd54, 2;
	shl.b64 	%rd13, %rd4, 2;
	add.s64 	%rd32, %rd11, 1;
	and.b64  	%rd51, %rd32, 3;
$L__BB0_6:
	.pragma "nounroll";
	add.s64 	%rd33, %rd3, %rd52;
	ld.global.u32 	%r10, [%rd33];
	add.s64 	%rd34, %rd2, %rd52;
	ld.global.u32 	%r11, [%rd34];
	add.s32 	%r12, %r11, %r10;
	add.s64 	%rd35, %rd1, %rd52;
	st.global.u32 	[%rd35], %r12;
	add.s64 	%rd54, %rd54, %rd4;
	add.s64 	%rd52, %rd52, %rd13;
	add.s64 	%rd51, %rd51, -1;
	setp.ne.s64 	%p5, %rd51, 0;
	@%p5 bra 	$L__BB0_6;
$L__BB0_7:
	setp.lt.u64 	%p6, %rd11, 3;
	@%p6 bra 	$L__BB0_10;
	shl.b64 	%rd40, %rd4, 2;
$L__BB0_9:
	shl.b64 	%rd36, %rd54, 2;
	add.s64 	%rd37, %rd3, %rd36;
	ld.global.u32 	%r13, [%rd37];
	add.s64 	%rd38, %rd2, %rd36;
	ld.global.u32 	%r14, [%rd38];
	add.s32 	%r15, %r14, %r13;
	add.s64 	%rd39, %rd1, %rd36;
	st.global.u32 	[%rd39], %r15;
	add.s64 	%rd41, %rd37, %rd40;
	ld.global.u32 	%r16, [%rd41];
	add.s64 	%rd42, %rd38, %rd40;
	ld.global.u32 	%r17, [%rd42];
	add.s32 	%r18, %r17, %r16;
	add.s64 	%rd43, %rd39, %rd40;
	st.global.u32 	[%rd43], %r18;
	add.s64 	%rd44, %rd41, %rd40;
	ld.global.u32 	%r19, [%rd44];
	add.s64 	%rd45, %rd42, %rd40;
	ld.global.u32 	%r20, [%rd45];
	add.s32 	%r21, %r20, %r19;
	add.s64 	%rd46, %rd43, %rd40;
	st.global.u32 	[%rd46], %r21;
	add.s64 	%rd47, %rd44, %rd40;
	ld.global.u32 	%r22, [%rd47];
	add.s64 	%rd48, %rd45, %rd40;
	ld.global.u32 	%r23, [%rd48];
	add.s32 	%r24, %r23, %r22;
	add.s64 	%rd49, %rd46, %rd40;
	st.global.u32 	[%rd49], %r24;
	add.s64 	%rd54, %rd40, %rd54;
	setp.lt.u64 	%p7, %rd54, 1048576;
	@%p7 bra 	$L__BB0_9;
$L__BB0_10:
	ret;

}


// ===== COMPILED SASS (sm_100) =====

	.target	sm_100

	.elftype	@"ET_EXEC"


//--------------------- .note.nv.tkinfo           --------------------------
	.section	.note.nv.tkinfo,"",@"SHT_NOTE"
	.sectionflags	@"SHF_NOTE_NV_TKINFO"
	.tkinfo
        /*0018*/ 	.word	0x00000002
        /*0030*/ 	.string	""
        /*0030*/ 	.string	"ptxas"
        /*0030*/ 	.string	"Cuda compilation tools, release 13.0, V13.0.88"
        /*0030*/ 	.string	"Build cuda_13.0.r13.0/compiler.36424714_0"
        /*0030*/ 	.string	"-arch sm_100 -m 64 "



//--------------------- .note.nv.cuinfo           --------------------------
	.section	.note.nv.cuinfo,"",@"SHT_NOTE"
	.sectionflags	@"SHF_NOTE_NV_CUINFO"
        /*0018*/ 	.short	0x0002
        /*001a*/ 	.short	0x0064
        /*001c*/ 	.short	0x0082
	.zero		2


//--------------------- .nv.info                  --------------------------
	.section	.nv.info,"",@"SHT_CUDA_INFO"
	.align	4


	//----- nvinfo : EIATTR_REGCOUNT
	.align		4
        /*0000*/ 	.byte	0x04, 0x2f
        /*0002*/ 	.short	(.L_1 - .L_0)
	.align		4
.L_0:
        /*0004*/ 	.word	index@(_Z3addPiS_S_)
        /*0008*/ 	.word	0x00000018


	//----- nvinfo : EIATTR_FRAME_SIZE
	.align		4
.L_1:
        /*000c*/ 	.byte	0x04, 0x11
        /*000e*/ 	.short	(.L_3 - .L_2)
	.align		4
.L_2:
        /*0010*/ 	.word	index@($__internal_0_$__cuda_sm20_div_u64)
        /*0014*/ 	.word	0x00000000


	//----- nvinfo : EIATTR_FRAME_SIZE
	.align		4
.L_3:
        /*0018*/ 	.byte	0x04, 0x11
        /*001a*/ 	.short	(.L_5 - .L_4)
	.align		4
.L_4:
        /*001c*/ 	.word	index@(_Z3addPiS_S_)
        /*0020*/ 	.word	0x00000000


	//----- nvinfo : EIATTR_MIN_STACK_SIZE
	.align		4
.L_5:
        /*0024*/ 	.byte	0x04, 0x12
        /*0026*/ 	.short	(.L_7 - .L_6)
	.align		4
.L_6:
        /*0028*/ 	.word	index@(_Z3addPiS_S_)
        /*002c*/ 	.word	0x00000000
.L_7:


//--------------------- .nv.compat                --------------------------
	.section	.nv.compat,"",@"SHT_CUDA_COMPAT_INFO"
	.align	4
        /*0000*/ 	.byte	0x02, 0x09, 0x00, 0x00, 0x02, 0x02, 0x01, 0x00, 0x02, 0x05, 0x05, 0x00, 0x03, 0x07, 0x01, 0x01
        /*0010*/ 	.byte	0x02, 0x03, 0x00, 0x00, 0x02, 0x06, 0x01, 0x00, 0x04, 0x0b, 0x08, 0x00, 0x09, 0x00, 0x00, 0x00
        /*0020*/ 	.byte	0x00, 0x00, 0x00, 0x00


//--------------------- .nv.info._Z3addPiS_S_     --------------------------
	.section	.nv.info._Z3addPiS_S_,"",@"SHT_CUDA_INFO"
	.sectionflags	@""
	.align	4


	//----- nvinfo : EIATTR_CUDA_API_VERSION
	.align		4
        /*0000*/ 	.byte	0x04, 0x37
        /*0002*/ 	.short	(.L_9 - .L_8)
.L_8:
        /*0004*/ 	.word	0x00000082


	//----- nvinfo : EIATTR_KPARAM_INFO
	.align		4
.L_9:
        /*0008*/ 	.byte	0x04, 0x17
        /*000a*/ 	.short	(.L_11 - .L_10)
.L_10:
        /*000c*/ 	.word	0x00000000
        /*0010*/ 	.short	0x0002
        /*0012*/ 	.short	0x0010
        /*0014*/ 	.byte	0x00, 0xf5, 0x21, 0x00


	//----- nvinfo : EIATTR_KPARAM_INFO
	.align		4
.L_11:
        /*0018*/ 	.byte	0x04, 0x17
        /*001a*/ 	.short	(.L_13 - .L_12)
.L_12:
        /*001c*/ 	.word	0x00000000
        /*0020*/ 	.short	0x0001
        /*0022*/ 	.short	0x0008
        /*0024*/ 	.byte	0x00, 0xf5, 0x21, 0x00


	//----- nvinfo : EIATTR_KPARAM_INFO
	.align		4
.L_13:
        /*0028*/ 	.byte	0x04, 0x17
        /*002a*/ 	.short	(.L_15 - .L_14)
.L_14:
        /*002c*/ 	.word	0x00000000
        /*0030*/ 	.short	0x0000
        /*0032*/ 	.short	0x0000
        /*0034*/ 	.byte	0x00, 0xf5, 0x21, 0x00


	//----- nvinfo : EIATTR_SPARSE_MMA_MASK
	.align		4
.L_15:
        /*0038*/ 	.byte	0x03, 0x50
        /*003a*/ 	.short	0x0000


	//----- nvinfo : EIATTR_MAXREG_COUNT
	.align		4
        /*003c*/ 	.byte	0x03, 0x1b
        /*003e*/ 	.short	0x00ff


	//----- nvinfo : EIATTR_MERCURY_ISA_VERSION
	.align		4
        /*0040*/ 	.byte	0x03, 0x5f
        /*0042*/ 	.short	0x0101


	//----- nvinfo : EIATTR_VRC_CTA_INIT_COUNT
	.align		4
        /*0044*/ 	.byte	0x02, 0x4a
	.zero		1
	.zero		1


	//----- nvinfo : EIATTR_EXIT_INSTR_OFFSETS
	.align		4
        /*0048*/ 	.byte	0x04, 0x1c
        /*004a*/ 	.short	(.L_17 - .L_16)


	//   ....[0]....
.L_16:
        /*004c*/ 	.word	0x00000080


	//   ....[1]....
        /*0050*/ 	.word	0x00000540


	//   ....[2]....
        /*0054*/ 	.word	0x00000880


	//----- nvinfo : EIATTR_CRS_STACK_SIZE
	.align		4
.L_17:
        /*0058*/ 	.byte	0x04, 0x1e
        /*005a*/ 	.short	(.L_19 - .L_18)
.L_18:
        /*005c*/ 	.word	0x00000000


	//----- nvinfo : EIATTR_CBANK_PARAM_SIZE
	.align		4
.L_19:
        /*0060*/ 	.byte	0x03, 0x19
        /*0062*/ 	.short	0x0018


	//----- nvinfo : EIATTR_PARAM_CBANK
	.align		4
        /*0064*/ 	.byte	0x04, 0x0a
        /*0066*/ 	.short	(.L_21 - .L_20)
	.align		4
.L_20:
        /*0068*/ 	.word	index@(.nv.constant0._Z3addPiS_S_)
        /*006c*/ 	.short	0x0380
        /*006e*/ 	.short	0x0018


	//----- nvinfo : EIATTR_SW_WAR
	.align		4
.L_21:
        /*0070*/ 	.byte	0x04, 0x36
        /*0072*/ 	.short	(.L_23 - .L_22)
.L_22:
        /*0074*/ 	.word	0x00000008
.L_23:


//--------------------- .nv.callgraph             --------------------------
	.section	.nv.callgraph,"",@"SHT_CUDA_CALLGRAPH"
	.align	4
	.sectionentsize	8
	.align		4
        /*0000*/ 	.word	0x00000000
	.align		4
        /*0004*/ 	.word	0xffffffff
	.align		4
        /*0008*/ 	.word	0x00000000
	.align		4
        /*000c*/ 	.word	0xfffffffe
	.align		4
        /*0010*/ 	.word	0x00000000
	.align		4
        /*0014*/ 	.word	0xfffffffd
	.align		4
        /*0018*/ 	.word	0x00000000
	.align		4
        /*001c*/ 	.word	0xfffffffc


//--------------------- .text._Z3addPiS_S_        --------------------------
	.section	.text._Z3addPiS_S_,"ax",@progbits
	.align	128
        .global         _Z3addPiS_S_
        .type           _Z3addPiS_S_,@function
        .size           _Z3addPiS_S_,(.L_x_8 - _Z3addPiS_S_)
        .other          _Z3addPiS_S_,@"STO_CUDA_ENTRY STV_DEFAULT"
_Z3addPiS_S_:
.text._Z3addPiS_S_:
[----:B------:R-:W-:Y:S01]  /*0000*/  LDC R1, c[0x0][0x37c] ;  /* 0x0000df00ff017b82 */ /* 0x000fe20000000800 */
[----:B------:R-:W0:Y:S07]  /*0010*/  S2R R3, SR_TID.X ;  /* 0x0000000000037919 */ /* 0x000e2e0000002100 */
[----:B------:R-:W0:Y:S08]  /*0020*/  S2UR UR4, SR_CTAID.X ;  /* 0x00000000000479c3 */ /* 0x000e300000002500 */
[----:B------:R-:W0:Y:S01]  /*0030*/  LDC R2, c[0x0][0x360] ;  /* 0x0000d800ff027b82 */ /* 0x000e220000000800 */
[----:B------:R-:W1:Y:S01]  /*0040*/  LDCU UR5, c[0x0][0x370] ;  /* 0x00006e00ff0577ac */ /* 0x000e620008000800 */
[----:B0-----:R-:W-:-:S02]  /*0050*/  IMAD R0, R2, UR4, R3 ;  /* 0x0000000402007c24 */ /* 0x001fc4000f8e0203 */
[----:B-1----:R-:W-:-:S03]  /*0060*/  IMAD R2, R2, UR5, RZ ;  /* 0x0000000502027c24 */ /* 0x002fc6000f8e02ff */
[----:B------:R-:W-:-:S13]  /*0070*/  ISETP.GT.U32.AND P0, PT, R0, 0xfffff, PT ;  /* 0x000fffff0000780c */ /* 0x000fda0003f04070 */
[----:B------:R-:W-:Y:S05]  /*0080*/  @P0 EXIT ;  /* 0x000000000000094d */ /* 0x000fea0003800000 */
[----:B------:R-:W-:Y:S01]  /*0090*/  IADD3 R3, P1, PT, R0, R2, RZ ;  /* 0x0000000200037210 */ /* 0x000fe20007f3e0ff */
[----:B------:R-:W-:Y:S03]  /*00a0*/  BSSY.RECONVERGENT B0, `(.L_x_0) ;  /* 0x0000024000007945 */ /* 0x000fe60003800200 */
[C---:B------:R-:W-:Y:S01]  /*00b0*/  ISETP.GE.U32.AND P0, PT, R3.reuse, 0x100000, PT ;  /* 0x001000000300780c */ /* 0x040fe20003f06070 */
[----:B------:R-:W-:Y:S01]  /*00c0*/  IMAD.X R7, RZ, RZ, RZ, P1 ;  /* 0x000000ffff077224 */ /* 0x000fe200008e06ff */
[----:B------:R-:W-:-:S04]  /*00d0*/  ISETP.GT.U32.AND P1, PT, R3, 0x100000, PT ;  /* 0x001000000300780c */ /* 0x000fc80003f24070 */
[C---:B------:R-:W-:Y:S02]  /*00e0*/  ISETP.GE.U32.AND.EX P0, PT, R7.reuse, RZ, PT, P0 ;  /* 0x000000ff0700720c */ /* 0x040fe40003f06100 */
[----:B------:R-:W-:Y:S02]  /*00f0*/  ISETP.GT.U32.AND.EX P1, PT, R7, RZ, PT, P1 ;  /* 0x000000ff0700720c */ /* 0x000fe40003f24110 */
[----:B------:R-:W-:Y:S02]  /*0100*/  SEL R4, RZ, 0x1, P0 ;  /* 0x00000001ff047807 */ /* 0x000fe40000000000 */
[----:B------:R-:W-:Y:S02]  /*0110*/  SEL R5, R3, 0x100000, P1 ;  /* 0x0010000003057807 */ /* 0x000fe40000800000 */
[----:B------:R-:W-:Y:S02]  /*0120*/  SEL R6, R7, RZ, P1 ;  /* 0x000000ff07067207 */ /* 0x000fe40000800000 */
[----:B------:R-:W-:Y:S01]  /*0130*/  IADD3 R5, P0, P1, R5, -R3, -R4 ;  /* 0x8000000305057210 */ /* 0x000fe2000791e804 */
[----:B------:R-:W-:-:S03]  /*0140*/  IMAD.MOV.U32 R3, RZ, RZ, RZ ;  /* 0x000000ffff037224 */ /* 0x000fc600078e00ff */
[----:B------:R-:W-:-:S04]  /*0150*/  IADD3.X R6, PT, PT, R6, -0x1, ~R7, P0, P1 ;  /* 0xffffffff06067810 */ /* 0x000fc800007e2c07 */
[----:B------:R-:W-:-:S13]  /*0160*/  ISETP.NE.U32.AND P0, PT, R6, RZ, PT ;  /* 0x000000ff0600720c */ /* 0x000fda0003f05070 */
[----:B------:R-:W-:Y:S05]  /*0170*/  @P0 BRA `(.L_x_1) ;  /* 0x0000000000500947 */ /* 0x000fea0003800000 */
[----:B------:R-:W0:Y:S01]  /*0180*/  I2F.U32.RP R8, R2 ;  /* 0x0000000200087306 */ /* 0x000e220000209000 */
[----:B------:R-:W-:Y:S01]  /*0190*/  IMAD.MOV R9, RZ, RZ, -R2 ;  /* 0x000000ffff097224 */ /* 0x000fe200078e0a02 */
[----:B------:R-:W-:-:S06]  /*01a0*/  ISETP.NE.U32.AND P2, PT, R2, RZ, PT ;  /* 0x000000ff0200720c */ /* 0x000fcc0003f45070 */
[----:B0-----:R-:W0:Y:S02]  /*01b0*/  MUFU.RCP R8, R8 ;  /* 0x0000000800087308 */ /* 0x001e240000001000 */
[----:B0-----:R-:W-:-:S06]  /*01c0*/  VIADD R6, R8, 0xffffffe ;  /* 0x0ffffffe08067836 */ /* 0x001fcc0000000000 */
[----:B------:R0:W1:Y:S02]  /*01d0*/  F2I.FTZ.U32.TRUNC.NTZ R7, R6 ;  /* 0x0000000600077305 */ /* 0x000064000021f000 */
[----:B0-----:R-:W-:Y:S02]  /*01e0*/  IMAD.MOV.U32 R6, RZ, RZ, RZ ;  /* 0x000000ffff067224 */ /* 0x001fe400078e00ff */
[----:B-1----:R-:W-:-:S04]  /*01f0*/  IMAD R9, R9, R7, RZ ;  /* 0x0000000709097224 */ /* 0x002fc800078e02ff */
[----:B------:R-:W-:-:S06]  /*0200*/  IMAD.HI.U32 R10, R7, R9, R6 ;  /* 0x00000009070a7227 */ /* 0x000fcc00078e0006 */
[----:B------:R-:W-:-:S04]  /*0210*/  IMAD.HI.U32 R6, R10, R5, RZ ;  /* 0x000000050a067227 */ /* 0x000fc800078e00ff */
[----:B------:R-:W-:-:S04]  /*0220*/  IMAD.MOV R7, RZ, RZ, -R6 ;  /* 0x000000ffff077224 */ /* 0x000fc800078e0a06 */
[----:B------:R-:W-:Y:S02]  /*0230*/  IMAD R5, R2, R7, R5 ;  /* 0x0000000702057224 */ /* 0x000fe400078e0205 */
[----:B------:R-:W-:-:S03]  /*0240*/  IMAD.MOV.U32 R7, RZ, RZ, RZ ;  /* 0x000000ffff077224 */ /* 0x000fc600078e00ff */
[----:B------:R-:W-:-:S13]  /*0250*/  ISETP.GE.U32.AND P0, PT, R5, R2, PT ;  /* 0x000000020500720c */ /* 0x000fda0003f06070 */
[----:B------:R-:W-:Y:S02]  /*0260*/  @P0 IMAD.IADD R5, R5, 0x1, -R2 ;  /* 0x0000000105050824 */ /* 0x000fe400078e0a02 */
[----:B------:R-:W-:-:S03]  /*0270*/  @P0 VIADD R6, R6, 0x1 ;  /* 0x0000000106060836 */ /* 0x000fc60000000000 */
[----:B------:R-:W-:-:S13]  /*0280*/  ISETP.GE.U32.AND P1, PT, R5, R2, PT ;  /* 0x000000020500720c */ /* 0x000fda0003f26070 */
[----:B------:R-:W-:Y:S01]  /*0290*/  @P1 VIADD R6, R6, 0x1 ;  /* 0x0000000106061836 */ /* 0x000fe20000000000 */
[----:B------:R-:W-:Y:S01]  /*02a0*/  @!P2 LOP3.LUT R6, RZ, R2, RZ, 0x33, !PT ;  /* 0x00000002ff06a212 */ /* 0x000fe200078e33ff */
[----:B------:R-:W-:Y:S06]  /*02b0*/  BRA `(.L_x_2) ;  /* 0x0000000000087947 */ /* 0x000fec0003800000 */
.L_x_1:
[----:B------:R-:W-:-:S07]  /*02c0*/  MOV R8, 0x2e0 ;  /* 0x000002e000087802 */ /* 0x000fce0000000f00 */
[----:B------:R-:W-:Y:S05]  /*02d0*/  CALL.REL.NOINC `($__internal_0_$__cuda_sm20_div_u64) ;  /* 0x00000004006c7944 */ /* 0x000fea0003c00000 */
.L_x_2:
[----:B------:R-:W-:Y:S05]  /*02e0*/  BSYNC.RECONVERGENT B0 ;  /* 0x0000000000007941 */ /* 0x000fea0003800200 */
.L_x_0:
[----:B------:R-:W-:Y:S01]  /*02f0*/  IADD3 R4, P0, PT, R6, R4, RZ ;  /* 0x0000000406047210 */ /* 0x000fe20007f1e0ff */
[----:B------:R-:W0:Y:S01]  /*0300*/  LDCU.64 UR4, c[0x0][0x358] ;  /* 0x00006b00ff0477ac */ /* 0x000e220008000a00 */
[----:B------:R-:W-:Y:S02]  /*0310*/  BSSY.RECONVERGENT B0, `(.L_x_3) ;  /* 0x0000022000007945 */ /* 0x000fe40003800200 */
[C---:B------:R-:W-:Y:S01]  /*0320*/  LOP3.LUT R5, R4.reuse, 0x3, RZ, 0xc0, !PT ;  /* 0x0000000304057812 */ /* 0x040fe200078ec0ff */
[----:B------:R-:W-:Y:S01]  /*0330*/  IMAD.X R6, RZ, RZ, R7, P0 ;  /* 0x000000ffff067224 */ /* 0x000fe200000e0607 */
[----:B------:R-:W-:Y:S01]  /*0340*/  ISETP.GE.U32.AND P0, PT, R4, 0x3, PT ;  /* 0x000000030400780c */ /* 0x000fe20003f06070 */
[----:B------:R-:W1:Y:S01]  /*0350*/  LDCU.64 UR6, c[0x0][0x390] ;  /* 0x00007200ff0677ac */ /* 0x000e620008000a00 */
[----:B------:R-:W-:Y:S02]  /*0360*/  ISETP.NE.U32.AND P1, PT, R5, 0x3, PT ;  /* 0x000000030500780c */ /* 0x000fe40003f25070 */
[----:B------:R-:W-:Y:S01]  /*0370*/  ISETP.GE.U32.AND.EX P0, PT, R6, RZ, PT, P0 ;  /* 0x000000ff0600720c */ /* 0x000fe20003f06100 */
[----:B------:R-:W2:Y:S01]  /*0380*/  LDCU.128 UR8, c[0x0][0x380] ;  /* 0x00007000ff0877ac */ /* 0x000ea20008000c00 */
[----:B------:R-:W-:-:S13]  /*0390*/  ISETP.NE.AND.EX P1, PT, RZ, RZ, PT, P1 ;  /* 0x000000ffff00720c */ /* 0x000fda0003f25310 */
[----:B01----:R-:W-:Y:S05]  /*03a0*/  @!P1 BRA `(.L_x_4) ;  /* 0x0000000000609947 */ /* 0x003fea0003800000 */
[----:B------:R-:W-:Y:S01]  /*03b0*/  VIADD R10, R4, 0x1 ;  /* 0x00000001040a7836 */ /* 0x000fe20000000000 */
[C---:B------:R-:W-:Y:S01]  /*03c0*/  SHF.L.U64.HI R15, R0.reuse, 0x2, R3 ;  /* 0x00000002000f7819 */ /* 0x040fe20000010203 */
[----:B------:R-:W-:Y:S02]  /*03d0*/  IMAD.SHL.U32 R13, R0, 0x4, RZ ;  /* 0x00000004000d7824 */ /* 0x000fe400078e00ff */
[----:B------:R-:W-:Y:S01]  /*03e0*/  IMAD.MOV.U32 R12, RZ, RZ, RZ ;  /* 0x000000ffff0c7224 */ /* 0x000fe200078e00ff */
[----:B------:R-:W-:-:S07]  /*03f0*/  LOP3.LUT R10, R10, 0x3, RZ, 0xc0, !PT ;  /* 0x000000030a0a7812 */ /* 0x000fce00078ec0ff */
.L_x_5:
[C---:B--2---:R-:W-:Y:S02]  /*0400*/  IADD3 R6, P2, PT, R13.reuse, UR10, RZ ;  /* 0x0000000a0d067c10 */ /* 0x044fe4000ff5e0ff */
[----:B------:R-:W-:Y:S02]  /*0410*/  IADD3 R4, P1, PT, R13, UR8, RZ ;  /* 0x000000080d047c10 */ /* 0x000fe4000ff3e0ff */
[C---:B------:R-:W-:Y:S02]  /*0420*/  IADD3.X R7, PT, PT, R15.reuse, UR11, RZ, P2, !PT ;  /* 0x0000000b0f077c10 */ /* 0x040fe400097fe4ff */
[----:B------:R-:W-:-:S04]  /*0430*/  IADD3.X R5, PT, PT, R15, UR9, RZ, P1, !PT ;  /* 0x000000090f057c10 */ /* 0x000fc80008ffe4ff */
[----:B------:R-:W2:Y:S04]  /*0440*/  LDG.E R7, desc[UR4][R6.64] ;  /* 0x0000000406077981 */ /* 0x000ea8000c1e1900 */
[----:B------:R-:W2:Y:S01]  /*0450*/  LDG.E R4, desc[UR4][R4.64] ;  /* 0x0000000404047981 */ /* 0x000ea2000c1e1900 */
[----:B0-----:R-:W-:-:S04]  /*0460*/  IADD3 R8, P1, PT, R13, UR6, RZ ;  /* 0x000000060d087c10 */ /* 0x001fc8000ff3e0ff */
[----:B------:R-:W-:Y:S02]  /*0470*/  IADD3.X R9, PT, PT, R15, UR7, RZ, P1, !PT ;  /* 0x000000070f097c10 */ /* 0x000fe40008ffe4ff */
[----:B------:R-:W-:-:S04]  /*0480*/  IADD3 R10, P1, PT, R10, -0x1, RZ ;  /* 0xffffffff0a0a7810 */ /* 0x000fc80007f3e0ff */
[----:B------:R-:W-:Y:S02]  /*0490*/  IADD3.X R12, PT, PT, R12, -0x1, RZ, P1, !PT ;  /* 0xffffffff0c0c7810 */ /* 0x000fe40000ffe4ff */
[----:B------:R-:W-:-:S04]  /*04a0*/  ISETP.NE.U32.AND P1, PT, R10, RZ, PT ;  /* 0x000000ff0a00720c */ /* 0x000fc80003f25070 */
[----:B------:R-:W-:Y:S02]  /*04b0*/  ISETP.NE.AND.EX P1, PT, R12, RZ, PT, P1 ;  /* 0x000000ff0c00720c */ /* 0x000fe40003f25310 */
[C---:B------:R-:W-:Y:S02]  /*04c0*/  IADD3 R0, P2, PT, R2.reuse, R0, RZ ;  /* 0x0000000002007210 */ /* 0x040fe40007f5e0ff */
[----:B------:R-:W-:-:S03]  /*04d0*/  LEA R13, P3, R2, R13, 0x2 ;  /* 0x0000000d020d7211 */ /* 0x000fc600078610ff */
[----:B------:R-:W-:Y:S01]  /*04e0*/  IMAD.X R3, RZ, RZ, R3, P2 ;  /* 0x000000ffff037224 */ /* 0x000fe200010e0603 */
[----:B------:R-:W-:Y:S01]  /*04f0*/  LEA.HI.X R15, R2, R15, RZ, 0x2, P3 ;  /* 0x0000000f020f7211 */ /* 0x000fe200018f14ff */
[----:B--2---:R-:W-:-:S05]  /*0500*/  IMAD.IADD R11, R4, 0x1, R7 ;  /* 0x00000001040b7824 */ /* 0x004fca00078e0207 */
[----:B------:R0:W-:Y:S01]  /*0510*/  STG.E desc[UR4][R8.64], R11 ;  /* 0x0000000b08007986 */ /* 0x0001e2000c101904 */
[----:B------:R-:W-:Y:S05]  /*0520*/  @P1 BRA `(.L_x_5) ;  /* 0xfffffffc00b41947 */ /* 0x000fea000383ffff */
.L_x_4:
[----:B--2---:R-:W-:Y:S05]  /*0530*/  BSYNC.RECONVERGENT B0 ;  /* 0x0000000000007941 */ /* 0x004fea0003800200 */
.L_x_3:
[----:B------:R-:W-:Y:S05]  /*0540*/  @!P0 EXIT ;  /* 0x000000000000894d */ /* 0x000fea0003800000 */
[----:B------:R-:W-:Y:S01]  /*0550*/  IMAD.SHL.U32 R5, R2, 0x4, RZ ;  /* 0x0000000402057824 */ /* 0x000fe200078e00ff */
[----:B------:R-:W-:Y:S01]  /*0560*/  SHF.R.U32.HI R2, RZ, 0x1e, R2 ;  /* 0x0000001eff027819 */ /* 0x000fe20000011602 */
[----:B------:R-:W1:Y:S01]  /*0570*/  LDCU.64 UR6, c[0x0][0x390] ;  /* 0x00007200ff0677ac */ /* 0x000e620008000a00 */
[----:B------:R-:W2:Y:S05]  /*0580*/  LDCU.128 UR8, c[0x0][0x380] ;  /* 0x00007000ff0877ac */ /* 0x000eaa0008000c00 */
.L_x_6:
[C---:B---3--:R-:W-:Y:S01]  /*0590*/  IMAD.SHL.U32 R6, R0.reuse, 0x4, RZ ;  /* 0x0000000400067824 */ /* 0x048fe200078e00ff */
[----:B------:R-:W-:-:S04]  /*05a0*/  SHF.L.U64.HI R7, R0, 0x2, R3 ;  /* 0x0000000200077819 */ /* 0x000fc80000010203 */
[C---:B--2---:R-:W-:Y:S02]  /*05b0*/  IADD3 R12, P0, PT, R6.reuse, UR8, RZ ;  /* 0x00000008060c7c10 */ /* 0x044fe4000ff1e0ff */
[----:B------:R-:W-:Y:S02]  /*05c0*/  IADD3 R14, P1, PT, R6, UR10, RZ ;  /* 0x0000000a060e7c10 */ /* 0x000fe4000ff3e0ff */
[C---:B------:R-:W-:Y:S02]  /*05d0*/  IADD3.X R13, PT, PT, R7.reuse, UR9, RZ, P0, !PT ;  /* 0x00000009070d7c10 */ /* 0x040fe400087fe4ff */
[----:B------:R-:W-:-:S03]  /*05e0*/  IADD3.X R15, PT, PT, R7, UR11, RZ, P1, !PT ;  /* 0x0000000b070f7c10 */ /* 0x000fc60008ffe4ff */
[----:B------:R-:W2:Y:S04]  /*05f0*/  LDG.E R4, desc[UR4][R12.64] ;  /* 0x000000040c047981 */ /* 0x000ea8000c1e1900 */
[----:B------:R-:W2:Y:S01]  /*0600*/  LDG.E R17, desc[UR4][R14.64] ;  /* 0x000000040e117981 */ /* 0x000ea2000c1e1900 */
[----:B-1----:R-:W-:Y:S02]  /*0610*/  IADD3 R6, P0, PT, R6, UR6, RZ ;  /* 0x0000000606067c10 */ /* 0x002fe4000ff1e0ff */
[C---:B0-----:R-:W-:Y:S02]  /*0620*/  IADD3 R8, P1, PT, R5.reuse, R12, RZ ;  /* 0x0000000c05087210 */ /* 0x041fe40007f3e0ff */
[----:B------:R-:W-:Y:S02]  /*0630*/  IADD3 R10, P2, PT, R5, R14, RZ ;  /* 0x0000000e050a7210 */ /* 0x000fe40007f5e0ff */
[----:B------:R-:W-:Y:S01]  /*0640*/  IADD3.X R7, PT, PT, R7, UR7, RZ, P0, !PT ;  /* 0x0000000707077c10 */ /* 0x000fe200087fe4ff */
[----:B------:R-:W-:-:S02]  /*0650*/  IMAD.X R9, R2, 0x1, R13, P1 ;  /* 0x0000000102097824 */ /* 0x000fc400008e060d */
[----:B------:R-:W-:Y:S02]  /*0660*/  IMAD.X R11, R2, 0x1, R15, P2 ;  /* 0x00000001020b7824 */ /* 0x000fe400010e060f */
[----:B--2---:R-:W-:-:S05]  /*0670*/  IMAD.IADD R19, R4, 0x1, R17 ;  /* 0x0000000104137824 */ /* 0x004fca00078e0211 */
[----:B------:R0:W-:Y:S04]  /*0680*/  STG.E desc[UR4][R6.64], R19 ;  /* 0x0000001306007986 */ /* 0x0001e8000c101904 */
[----:B------:R-:W2:Y:S04]  /*0690*/  LDG.E R4, desc[UR4][R8.64] ;  /* 0x0000000408047981 */ /* 0x000ea8000c1e1900 */
[----:B------:R-:W2:Y:S01]  /*06a0*/  LDG.E R21, desc[UR4][R10.64] ;  /* 0x000000040a157981 */ /* 0x000ea2000c1e1900 */
[C---:B------:R-:W-:Y:S02]  /*06b0*/  IADD3 R12, P0, PT, R5.reuse, R6, RZ ;  /* 0x00000006050c7210 */ /* 0x040fe40007f1e0ff */
[----:B------:R-:W-:-:S02]  /*06c0*/  IADD3 R14, P1, PT, R5, R8, RZ ;  /* 0x00000008050e7210 */ /* 0x000fc40007f3e0ff */
[----:B------:R-:W-:Y:S01]  /*06d0*/  IADD3 R16, P2, PT, R5, R10, RZ ;  /* 0x0000000a05107210 */ /* 0x000fe20007f5e0ff */
[C---:B------:R-:W-:Y:S02]  /*06e0*/  IMAD.X R13, R2.reuse, 0x1, R7, P0 ;  /* 0x00000001020d7824 */ /* 0x040fe400000e0607 */
[C---:B------:R-:W-:Y:S02]  /*06f0*/  IMAD.X R15, R2.reuse, 0x1, R9, P1 ;  /* 0x00000001020f7824 */ /* 0x040fe400008e0609 */
[----:B------:R-:W-:Y:S02]  /*0700*/  IMAD.X R17, R2, 0x1, R11, P2 ;  /* 0x0000000102117824 */ /* 0x000fe400010e060b */
[----:B--2---:R-:W-:-:S05]  /*0710*/  IMAD.IADD R21, R4, 0x1, R21 ;  /* 0x0000000104157824 */ /* 0x004fca00078e0215 */
[----:B------:R1:W-:Y:S04]  /*0720*/  STG.E desc[UR4][R12.64], R21 ;  /* 0x000000150c007986 */ /* 0x0003e8000c101904 */
[----:B------:R-:W2:Y:S04]  /*0730*/  LDG.E R4, desc[UR4][R14.64] ;  /* 0x000000040e047981 */ /* 0x000ea8000c1e1900 */
[----:B0-----:R-:W2:Y:S01]  /*0740*/  LDG.E R19, desc[UR4][R16.64] ;  /* 0x0000000410137981 */ /* 0x001ea2000c1e1900 */
        /* <DEDUP_REMOVED lines=9> */
[----:B------:R-:W2:Y:S01]  /*07e0*/  LDG.E R11, desc[UR4][R10.64] ;  /* 0x000000040a0b7981 */ /* 0x000ea2000c1e1900 */
[----:B-1----:R-:W-:-:S05]  /*07f0*/  IADD3 R12, P0, PT, R5, R6, RZ ;  /* 0x00000006050c7210 */ /* 0x002fca0007f1e0ff */
[----:B------:R-:W-:Y:S01]  /*0800*/  IMAD.X R13, R2, 0x1, R7, P0 ;  /* 0x00000001020d7824 */ /* 0x000fe200000e0607 */
[----:B------:R-:W-:-:S05]  /*0810*/  IADD3 R0, P0, PT, R5, R0, RZ ;  /* 0x0000000005007210 */ /* 0x000fca0007f1e0ff */
[----:B------:R-:W-:Y:S01]  /*0820*/  IMAD.X R3, R2, 0x1, R3, P0 ;  /* 0x0000000102037824 */ /* 0x000fe200000e0603 */
[----:B------:R-:W-:-:S04]  /*0830*/  ISETP.GE.U32.AND P0, PT, R0, 0x100000, PT ;  /* 0x001000000000780c */ /* 0x000fc80003f06070 */
[----:B------:R-:W-:Y:S01]  /*0840*/  ISETP.GE.U32.AND.EX P0, PT, R3, RZ, PT, P0 ;  /* 0x000000ff0300720c */ /* 0x000fe20003f06100 */
[----:B--2---:R-:W-:-:S05]  /*0850*/  IMAD.IADD R15, R8, 0x1, R11 ;  /* 0x00000001080f7824 */ /* 0x004fca00078e020b */
[----:B------:R3:W-:Y:S07]  /*0860*/  STG.E desc[UR4][R12.64], R15 ;  /* 0x0000000f0c007986 */ /* 0x0007ee000c101904 */
[----:B------:R-:W-:Y:S05]  /*0870*/  @!P0 BRA `(.L_x_6) ;  /* 0xfffffffc00448947 */ /* 0x000fea000383ffff */
[----:B------:R-:W-:Y:S05]  /*0880*/  EXIT ;  /* 0x000000000000794d */ /* 0x000fea0003800000 */
        .weak           $__internal_0_$__cuda_sm20_div_u64
        .type           $__internal_0_$__cuda_sm20_div_u64,@function
        .size           $__internal_0_$__cuda_sm20_div_u64,(.L_x_8 - $__internal_0_$__cuda_sm20_div_u64)
$__internal_0_$__cuda_sm20_div_u64:
[----:B------:R-:W-:Y:S02]  /*0890*/  IMAD.MOV.U32 R14, RZ, RZ, R2 ;  /* 0x000000ffff0e7224 */ /* 0x000fe400078e0002 */
[----:B------:R-:W-:-:S04]  /*08a0*/  IMAD.MOV.U32 R15, RZ, RZ, RZ ;  /* 0x000000ffff0f7224 */ /* 0x000fc800078e00ff */
[----:B------:R-:W0:Y:S08]  /*08b0*/  I2F.U64.RP R7, R14 ;  /* 0x0000000e00077312 */ /* 0x000e300000309000 */
[----:B0-----:R-:W0:Y:S02]  /*08c0*/  MUFU.RCP R7, R7 ;  /* 0x0000000700077308 */ /* 0x001e240000001000 */
[----:B0-----:R-:W-:-:S06]  /*08d0*/  VIADD R10, R7, 0x1ffffffe ;  /* 0x1ffffffe070a7836 */ /* 0x001fcc0000000000 */
[----:B------:R-:W0:Y:S02]  /*08e0*/  F2I.U64.TRUNC R10, R10 ;  /* 0x0000000a000a7311 */ /* 0x000e24000020d800 */
[----:B0-----:R-:W-:-:S04]  /*08f0*/  IMAD.WIDE.U32 R12, R10, R2, RZ ;  /* 0x000000020a0c7225 */ /* 0x001fc800078e00ff */
[----:B------:R-:W-:Y:S01]  /*0900*/  IMAD R13, R11, R2, R13 ;  /* 0x000000020b0d7224 */ /* 0x000fe200078e020d */
[----:B------:R-:W-:-:S05]  /*0910*/  IADD3 R9, P0, PT, RZ, -R12, RZ ;  /* 0x8000000cff097210 */ /* 0x000fca0007f1e0ff */
[----:B------:R-:W-:-:S04]  /*0920*/  IMAD.HI.U32 R12, R10, R9, RZ ;  /* 0x000000090a0c7227 */ /* 0x000fc800078e00ff */
[----:B------:R-:W-:Y:S02]  /*0930*/  IMAD.X R17, RZ, RZ, ~R13, P0 ;  /* 0x000000ffff117224 */ /* 0x000fe400000e0e0d */
[----:B------:R-:W-:Y:S02]  /*0940*/  IMAD.MOV.U32 R13, RZ, RZ, R10 ;  /* 0x000000ffff0d7224 */ /* 0x000fe400078e000a */
[-C--:B------:R-:W-:Y:S02]  /*0950*/  IMAD R15, R11, R17.reuse, RZ ;  /* 0x000000110b0f7224 */ /* 0x080fe400078e02ff */
[----:B------:R-:W-:-:S04]  /*0960*/  IMAD.WIDE.U32 R12, P0, R10, R17, R12 ;  /* 0x000000110a0c7225 */ /* 0x000fc8000780000c */
[----:B------:R-:W-:-:S04]  /*0970*/  IMAD.HI.U32 R7, R11, R17, RZ ;  /* 0x000000110b077227 */ /* 0x000fc800078e00ff */
[----:B------:R-:W-:-:S04]  /*0980*/  IMAD.HI.U32 R12, P1, R11, R9, R12 ;  /* 0x000000090b0c7227 */ /* 0x000fc8000782000c */
[----:B------:R-:W-:Y:S01]  /*0990*/  IMAD.X R7, R7, 0x1, R11, P0 ;  /* 0x0000000107077824 */ /* 0x000fe200000e060b */
[----:B------:R-:W-:-:S04]  /*09a0*/  IADD3 R13, P2, PT, R15, R12, RZ ;  /* 0x0000000c0f0d7210 */ /* 0x000fc80007f5e0ff */
[----:B------:R-:W-:Y:S01]  /*09b0*/  IADD3.X R7, PT, PT, RZ, RZ, R7, P2, P1 ;  /* 0x000000ffff077210 */ /* 0x000fe200017e2407 */
[----:B------:R-:W-:-:S03]  /*09c0*/  IMAD.WIDE.U32 R10, R13, R2, RZ ;  /* 0x000000020d0a7225 */ /* 0x000fc600078e00ff */
[----:B------:R-:W-:Y:S01]  /*09d0*/  IADD3 R9, P0, PT, RZ, -R10, RZ ;  /* 0x8000000aff097210 */ /* 0x000fe20007f1e0ff */
[----:B------:R-:W-:Y:S02]  /*09e0*/  IMAD R10, R7, R2, R11 ;  /* 0x00000002070a7224 */ /* 0x000fe400078e020b */
[----:B------:R-:W-:Y:S02]  /*09f0*/  IMAD.MOV.U32 R11, RZ, RZ, RZ ;  /* 0x000000ffff0b7224 */ /* 0x000fe400078e00ff */
[----:B------:R-:W-:-:S04]  /*0a00*/  IMAD.HI.U32 R12, R13, R9, RZ ;  /* 0x000000090d0c7227 */ /* 0x000fc800078e00ff */
[----:B------:R-:W-:-:S04]  /*0a10*/  IMAD.X R10, RZ, RZ, ~R10, P0 ;  /* 0x000000ffff0a7224 */ /* 0x000fc800000e0e0a */
[----:B------:R-:W-:-:S04]  /*0a20*/  IMAD.WIDE.U32 R12, P0, R13, R10, R12 ;  /* 0x0000000a0d0c7225 */ /* 0x000fc8000780000c */
[C---:B------:R-:W-:Y:S02]  /*0a30*/  IMAD R14, R7.reuse, R10, RZ ;  /* 0x0000000a070e7224 */ /* 0x040fe400078e02ff */
[----:B------:R-:W-:-:S04]  /*0a40*/  IMAD.HI.U32 R9, P1, R7, R9, R12 ;  /* 0x0000000907097227 */ /* 0x000fc8000782000c */
[----:B------:R-:W-:Y:S01]  /*0a50*/  IMAD.HI.U32 R10, R7, R10, RZ ;  /* 0x0000000a070a7227 */ /* 0x000fe200078e00ff */
[----:B------:R-:W-:-:S03]  /*0a60*/  IADD3 R9, P2, PT, R14, R9, RZ ;  /* 0x000000090e097210 */ /* 0x000fc60007f5e0ff */
[----:B------:R-:W-:Y:S02]  /*0a70*/  IMAD.X R7, R10, 0x1, R7, P0 ;  /* 0x000000010a077824 */ /* 0x000fe400000e0607 */
[----:B------:R-:W-:-:S03]  /*0a80*/  IMAD.HI.U32 R10, R9, R5, RZ ;  /* 0x00000005090a7227 */ /* 0x000fc600078e00ff */
[----:B------:R-:W-:Y:S01]  /*0a90*/  IADD3.X R7, PT, PT, RZ, RZ, R7, P2, P1 ;  /* 0x000000ffff077210 */ /* 0x000fe200017e2407 */
[----:B------:R-:W-:-:S04]  /*0aa0*/  IMAD.WIDE.U32 R10, R9, R6, R10 ;  /* 0x00000006090a7225 */ /* 0x000fc800078e000a */
[C---:B------:R-:W-:Y:S02]  /*0ab0*/  IMAD R12, R7.reuse, R6, RZ ;  /* 0x00000006070c7224 */ /* 0x040fe400078e02ff */
[----:B------:R-:W-:-:S04]  /*0ac0*/  IMAD.HI.U32 R9, P0, R7, R5, R10 ;  /* 0x0000000507097227 */ /* 0x000fc8000780000a */
[----:B------:R-:W-:Y:S01]  /*0ad0*/  IMAD.HI.U32 R7, R7, R6, RZ ;  /* 0x0000000607077227 */ /* 0x000fe200078e00ff */
[----:B------:R-:W-:-:S03]  /*0ae0*/  IADD3 R9, P1, PT, R12, R9, RZ ;  /* 0x000000090c097210 */ /* 0x000fc60007f3e0ff */
[----:B------:R-:W-:Y:S02]  /*0af0*/  IMAD.X R7, RZ, RZ, R7, P0 ;  /* 0x000000ffff077224 */ /* 0x000fe400000e0607 */
[----:B------:R-:W-:-:S04]  /*0b00*/  IMAD.WIDE.U32 R10, R9, R2, RZ ;  /* 0x00000002090a7225 */ /* 0x000fc800078e00ff */
[----:B------:R-:W-:Y:S01]  /*0b10*/  IMAD.X R7, RZ, RZ, R7, P1 ;  /* 0x000000ffff077224 */ /* 0x000fe200008e0607 */
[----:B------:R-:W-:-:S03]  /*0b20*/  IADD3 R13, P0, PT, -R10, R5, RZ ;  /* 0x000000050a0d7210 */ /* 0x000fc60007f1e1ff */
[----:B------:R-:W-:Y:S01]  /*0b30*/  IMAD R11, R7, R2, R11 ;  /* 0x00000002070b7224 */ /* 0x000fe200078e020b */
[----:B------:R-:W-:-:S03]  /*0b40*/  IADD3 R5, P1, PT, -R2, R13, RZ ;  /* 0x0000000d02057210 */ /* 0x000fc60007f3e1ff */
[----:B------:R-:W-:Y:S01]  /*0b50*/  IMAD.X R12, R6, 0x1, ~R11, P0 ;  /* 0x00000001060c7824 */ /* 0x000fe200000e0e0b */
[----:B------:R-:W-:Y:S02]  /*0b60*/  ISETP.GE.U32.AND P0, PT, R13, R2, PT ;  /* 0x000000020d00720c */ /* 0x000fe40003f06070 */
[----:B------:R-:W-:Y:S02]  /*0b70*/  IADD3 R6, P2, PT, R9, 0x1, RZ ;  /* 0x0000000109067810 */ /* 0x000fe40007f5e0ff */
[C---:B------:R-:W-:Y:S02]  /*0b80*/  ISETP.GE.U32.AND.EX P0, PT, R12.reuse, RZ, PT, P0 ;  /* 0x000000ff0c00720c */ /* 0x040fe40003f06100 */
[----:B------:R-:W-:Y:S01]  /*0b90*/  IADD3.X R11, PT, PT, R12, -0x1, RZ, P1, !PT ;  /* 0xffffffff0c0b7810 */ /* 0x000fe20000ffe4ff */
[----:B------:R-:W-:Y:S01]  /*0ba0*/  IMAD.X R10, RZ, RZ, R7, P2 ;  /* 0x000000ffff0a7224 */ /* 0x000fe200010e0607 */
[----:B------:R-:W-:Y:S02]  /*0bb0*/  SEL R5, R5, R13, P0 ;  /* 0x0000000d05057207 */ /* 0x000fe40000000000 */
[----:B------:R-:W-:-:S02]  /*0bc0*/  SEL R9, R6, R9, P0 ;  /* 0x0000000906097207 */ /* 0x000fc40000000000 */
[----:B------:R-:W-:Y:S02]  /*0bd0*/  SEL R11, R11, R12, P0 ;  /* 0x0000000c0b0b7207 */ /* 0x000fe40000000000 */
[----:B------:R-:W-:Y:S02]  /*0be0*/  SEL R10, R10, R7, P0 ;  /* 0x000000070a0a7207 */ /* 0x000fe40000000000 */
[----:B------:R-:W-:Y:S02]  /*0bf0*/  ISETP.GE.U32.AND P0, PT, R5, R2, PT ;  /* 0x000000020500720c */ /* 0x000fe40003f06070 */
[----:B------:R-:W-:Y:S02]  /*0c00*/  IADD3 R6, P2, PT, R9, 0x1, RZ ;  /* 0x0000000109067810 */ /* 0x000fe40007f5e0ff */
[----:B------:R-:W-:Y:S02]  /*0c10*/  ISETP.GE.U32.AND.EX P0, PT, R11, RZ, PT, P0 ;  /* 0x000000ff0b00720c */ /* 0x000fe40003f06100 */
[----:B------:R-:W-:Y:S01]  /*0c20*/  ISETP.NE.U32.AND P1, PT, R2, RZ, PT ;  /* 0x000000ff0200720c */ /* 0x000fe20003f25070 */
[----:B------:R-:W-:Y:S01]  /*0c30*/  IMAD.X R7, RZ, RZ, R10, P2 ;  /* 0x000000ffff077224 */ /* 0x000fe200010e060a */
[----:B------:R-:W-:Y:S01]  /*0c40*/  SEL R6, R6, R9, P0 ;  /* 0x0000000906067207 */ /* 0x000fe20000000000 */
[----:B------:R-:W-:Y:S01]  /*0c50*/  IMAD.MOV.U32 R9, RZ, RZ, 0x0 ;  /* 0x00000000ff097424 */ /* 0x000fe200078e00ff */
[----:B------:R-:W-:-:S02]  /*0c60*/  ISETP.NE.AND.EX P1, PT, RZ, RZ, PT, P1 ;  /* 0x000000ffff00720c */ /* 0x000fc40003f25310 */
[----:B------:R-:W-:Y:S02]  /*0c70*/  SEL R7, R7, R10, P0 ;  /* 0x0000000a07077207 */ /* 0x000fe40000000000 */
[----:B------:R-:W-:Y:S02]  /*0c80*/  SEL R6, R6, 0xffffffff, P1 ;  /* 0xffffffff06067807 */ /* 0x000fe40000800000 */
[----:B------:R-:W-:Y:S01]  /*0c90*/  SEL R7, R7, 0xffffffff, P1 ;  /* 0xffffffff07077807 */ /* 0x000fe20000800000 */
[----:B------:R-:W-:Y:S06]  /*0ca0*/  RET.REL.NODEC R8 `(_Z3addPiS_S_) ;  /* 0xfffffff008d47950 */ /* 0x000fec0003c3ffff */
.L_x_7:
[----:B------:R-:W-:-:S00]  /*0cb0*/  BRA `(.L_x_7) ;  /* 0xfffffffc00fc7947 */ /* 0x000fc0000383ffff */
[----:B------:R-:W-:-:S00]  /*0cc0*/  NOP ;  /* 0x0000000000007918 */ /* 0x000fc00000000000 */
        /* <DEDUP_REMOVED lines=11> */
.L_x_8:


//--------------------- .nv.shared.reserved.0     --------------------------
	.section	.nv.shared.reserved.0,"aw",@nobits
	.weak		__nv_reservedSMEM_offset_0_alias
	.size		__nv_reservedSMEM_offset_0_alias, 0, 64
	.other		__nv_reservedSMEM_offset_0_alias,@"STO_CUDA_RESERVED_SHARED STV_DEFAULT"
__nv_reservedSMEM_offset_0_alias:
	.zero		0
	.zero		64


//--------------------- .nv.constant0._Z3addPiS_S_ --------------------------
	.section	.nv.constant0._Z3addPiS_S_,"a",@progbits
	.sectionflags	@""
	.align	4
.nv.constant0._Z3addPiS_S_:
	.zero		920


//--------------------- SYMBOLS --------------------------

	.type		.nv.reservedSmem.offset0,@object
	.size		.nv.reservedSmem.offset0,0x4
